	.headerflags	@"EF_CUDA_TEXMODE_UNIFIED EF_CUDA_64BIT_ADDRESS EF_CUDA_ACCELERATORS EF_CUDA_SM90 EF_CUDA_VIRTUAL_SM(EF_CUDA_SM90)"
	.elftype	@"ET_EXEC"


//--------------------- .nv.info                  --------------------------
	.section	.nv.info,"",@"SHT_CUDA_INFO"
	.align	4


	//----- nvinfo : EIATTR_REGCOUNT
	.align		4
        /*0000*/ 	.byte	0x04, 0x2f
        /*0002*/ 	.short	(.L_3 - .L_2)
	.align		4
.L_2:
        /*0004*/ 	.word	index@(triton_poi_fused__native_batch_norm_legit_no_training_constant_pad_nd_relu_34)
        /*0008*/ 	.word	0x00000012


	//----- nvinfo : EIATTR_MIN_STACK_SIZE
	.align		4
.L_3:
        /*000c*/ 	.byte	0x04, 0x12
        /*000e*/ 	.short	(.L_5 - .L_4)
	.align		4
.L_4:
        /*0010*/ 	.word	index@(triton_poi_fused__native_batch_norm_legit_no_training_constant_pad_nd_relu_34)
        /*0014*/ 	.word	0x00000000


	//----- nvinfo : EIATTR_FRAME_SIZE
	.align		4
.L_5:
        /*0018*/ 	.byte	0x04, 0x11
        /*001a*/ 	.short	(.L_7 - .L_6)
	.align		4
.L_6:
        /*001c*/ 	.word	index@(triton_poi_fused__native_batch_norm_legit_no_training_constant_pad_nd_relu_34)
        /*0020*/ 	.word	0x00000000


	//----- nvinfo : EIATTR_MIN_STACK_SIZE
	.align		4
.L_7:
        /*0024*/ 	.byte	0x04, 0x12
        /*0026*/ 	.short	(.L_9 - .L_8)
	.align		4
.L_8:
        /*0028*/ 	.word	index@(triton_poi_fused__native_batch_norm_legit_no_training_constant_pad_nd_relu_34)
        /*002c*/ 	.word	0x00000000
.L_9:


//--------------------- .nv.info.triton_poi_fused__native_batch_norm_legit_no_training_constant_pad_nd_relu_34 --------------------------
	.section	.nv.info.triton_poi_fused__native_batch_norm_legit_no_training_constant_pad_nd_relu_34,"",@"SHT_CUDA_INFO"
	.sectionflags	@""
	.align	4


	//----- nvinfo : EIATTR_CUDA_API_VERSION
	.align		4
        /*0000*/ 	.byte	0x04, 0x37
        /*0002*/ 	.short	(.L_11 - .L_10)
.L_10:
        /*0004*/ 	.word	0x0000007c


	//----- nvinfo : EIATTR_KPARAM_INFO
	.align		4
.L_11:
        /*0008*/ 	.byte	0x04, 0x17
        /*000a*/ 	.short	(.L_13 - .L_12)
.L_12:
        /*000c*/ 	.word	0x00000000
        /*0010*/ 	.short	0x0006
        /*0012*/ 	.short	0x0030
        /*0014*/ 	.byte	0x00, 0xf0, 0x11, 0x00


	//----- nvinfo : EIATTR_KPARAM_INFO
	.align		4
.L_13:
        /*0018*/ 	.byte	0x04, 0x17
        /*001a*/ 	.short	(.L_15 - .L_14)
.L_14:
        /*001c*/ 	.word	0x00000000
        /*0020*/ 	.short	0x0005
        /*0022*/ 	.short	0x0028
        /*0024*/ 	.byte	0x00, 0xf4, 0x21, 0x00


	//----- nvinfo : EIATTR_KPARAM_INFO
	.align		4
.L_15:
        /*0028*/ 	.byte	0x04, 0x17
        /*002a*/ 	.short	(.L_17 - .L_16)
.L_16:
        /*002c*/ 	.word	0x00000000
        /*0030*/ 	.short	0x0004
        /*0032*/ 	.short	0x0020
        /*0034*/ 	.byte	0x00, 0xf4, 0x21, 0x00


	//----- nvinfo : EIATTR_KPARAM_INFO
	.align		4
.L_17:
        /*0038*/ 	.byte	0x04, 0x17
        /*003a*/ 	.short	(.L_19 - .L_18)
.L_18:
        /*003c*/ 	.word	0x00000000
        /*0040*/ 	.short	0x0003
        /*0042*/ 	.short	0x0018
        /*0044*/ 	.byte	0x00, 0xf4, 0x21, 0x00


	//----- nvinfo : EIATTR_KPARAM_INFO
	.align		4
.L_19:
        /*0048*/ 	.byte	0x04, 0x17
        /*004a*/ 	.short	(.L_21 - .L_20)
.L_20:
        /*004c*/ 	.word	0x00000000
        /*0050*/ 	.short	0x0002
        /*0052*/ 	.short	0x0010
        /*0054*/ 	.byte	0x00, 0xf4, 0x21, 0x00


	//----- nvinfo : EIATTR_KPARAM_INFO
	.align		4
.L_21:
        /*0058*/ 	.byte	0x04, 0x17
        /*005a*/ 	.short	(.L_23 - .L_22)
.L_22:
        /*005c*/ 	.word	0x00000000
        /*0060*/ 	.short	0x0001
        /*0062*/ 	.short	0x0008
        /*0064*/ 	.byte	0x00, 0xf4, 0x21, 0x00


	//----- nvinfo : EIATTR_KPARAM_INFO
	.align		4
.L_23:
        /*0068*/ 	.byte	0x04, 0x17
        /*006a*/ 	.short	(.L_25 - .L_24)
.L_24:
        /*006c*/ 	.word	0x00000000
        /*0070*/ 	.short	0x0000
        /*0072*/ 	.short	0x0000
        /*0074*/ 	.byte	0x00, 0xf4, 0x21, 0x00


	//----- nvinfo : EIATTR_SPARSE_MMA_MASK
	.align		4
.L_25:
        /*0078*/ 	.byte	0x03, 0x50
        /*007a*/ 	.short	0x0000


	//----- nvinfo : EIATTR_MAXREG_COUNT
	.align		4
        /*007c*/ 	.byte	0x03, 0x1b
        /*007e*/ 	.short	0x00ff


	//----- nvinfo : EIATTR_EXIT_INSTR_OFFSETS
	.align		4
        /*0080*/ 	.byte	0x04, 0x1c
        /*0082*/ 	.short	(.L_27 - .L_26)


	//   ....[0]....
.L_26:
        /*0084*/ 	.word	0x00000530


	//   ....[1]....
        /*0088*/ 	.word	0x00000550


	//----- nvinfo : EIATTR_REQNTID
	.align		4
.L_27:
        /*008c*/ 	.byte	0x04, 0x10
        /*008e*/ 	.short	(.L_29 - .L_28)
.L_28:
        /*0090*/ 	.word	0x00000080
        /*0094*/ 	.word	0x00000001
        /*0098*/ 	.word	0x00000001


	//----- nvinfo : EIATTR_CBANK_PARAM_SIZE
	.align		4
.L_29:
        /*009c*/ 	.byte	0x03, 0x19
        /*009e*/ 	.short	0x0034


	//----- nvinfo : EIATTR_PARAM_CBANK
	.align		4
        /*00a0*/ 	.byte	0x04, 0x0a
        /*00a2*/ 	.short	(.L_31 - .L_30)
	.align		4
.L_30:
        /*00a4*/ 	.word	index@(.nv.constant0.triton_poi_fused__native_batch_norm_legit_no_training_constant_pad_nd_relu_34)
        /*00a8*/ 	.short	0x0210
        /*00aa*/ 	.short	0x0034


	//----- nvinfo : EIATTR_SW_WAR
	.align		4
.L_31:
        /*00ac*/ 	.byte	0x04, 0x36
        /*00ae*/ 	.short	(.L_33 - .L_32)
.L_32:
        /*00b0*/ 	.word	0x00000008
.L_33:


//--------------------- .nv.callgraph             --------------------------
	.section	.nv.callgraph,"",@"SHT_CUDA_CALLGRAPH"
	.align	4
	.sectionentsize	8
	.align		4
        /*0000*/ 	.word	0x00000000
	.align		4
        /*0004*/ 	.word	0xffffffff
	.align		4
        /*0008*/ 	.word	0x00000000
	.align		4
        /*000c*/ 	.word	0xfffffffe
	.align		4
        /*0010*/ 	.word	0x00000000
	.align		4
        /*0014*/ 	.word	0xfffffffd
	.align		4
        /*0018*/ 	.word	0x00000000
	.align		4
        /*001c*/ 	.word	0xfffffffc


//--------------------- .nv.constant4             --------------------------
	.section	.nv.constant4,"a",@progbits
	.align	8
	.align		8
.nv.constant4:
        /*0000*/ 	.dword	_$_str
	.align		8
        /*0008*/ 	.dword	_$_str_$_2


//--------------------- .text.triton_poi_fused__native_batch_norm_legit_no_training_constant_pad_nd_relu_34 --------------------------
	.section	.text.triton_poi_fused__native_batch_norm_legit_no_training_constant_pad_nd_relu_34,"ax",@progbits
	.align	128
        .global         triton_poi_fused__native_batch_norm_legit_no_training_constant_pad_nd_relu_34
        .type           triton_poi_fused__native_batch_norm_legit_no_training_constant_pad_nd_relu_34,@function
        .size           triton_poi_fused__native_batch_norm_legit_no_training_constant_pad_nd_relu_34,(.L_x_1 - triton_poi_fused__native_batch_norm_legit_no_training_constant_pad_nd_relu_34)
        .other          triton_poi_fused__native_batch_norm_legit_no_training_constant_pad_nd_relu_34,@"STO_CUDA_ENTRY STV_DEFAULT"
triton_poi_fused__native_batch_norm_legit_no_training_constant_pad_nd_relu_34:
.text.triton_poi_fused__native_batch_norm_legit_no_training_constant_pad_nd_relu_34:
[----:B------:R-:W0:Y:S02]  /*0000*/  LDC R1, c[0x0][0x28] ;  /* 0x00000a00ff017b82 */ /* 0x000e240000000800 */
[----:B------:R-:W1:Y:S01]  /*0010*/  S2R R2, SR_TID.X ;  /* 0x0000000000027919 */ /* 0x000e620000002100 */
[----:B------:R-:W2:Y:S01]  /*0020*/  LDC.64 R12, c[0x0][0x220] ;  /* 0x00008800ff0c7b82 */ /* 0x000ea20000000a00 */
[----:B------:R-:W-:Y:S01]  /*0030*/  ULDC.64 UR4, c[0x0][0x208] ;  /* 0x0000820000047ab9 */ /* 0x000fe20000000a00 */
[----:B------:R-:W-:Y:S01]  /*0040*/  ULDC.64 UR6, c[0x0][0x210] ;  /* 0x0000840000067ab9 */ /* 0x000fe20000000a00 */
[----:B------:R-:W3:Y:S05]  /*0050*/  S2R R3, SR_CTAID.X ;  /* 0x0000000000037919 */ /* 0x000eea0000002500 */
[----:B------:R-:W4:Y:S01]  /*0060*/  LDC.64 R10, c[0x0][0x228] ;  /* 0x00008a00ff0a7b82 */ /* 0x000f220000000a00 */
[----:B-1----:R-:W-:-:S05]  /*0070*/  LOP3.LUT R2, R2, 0x7f, RZ, 0xc0, !PT ;  /* 0x0000007f02027812 */ /* 0x002fca00078ec0ff */
[----:B---3--:R-:W-:Y:S02]  /*0080*/  IMAD R3, R3, 0x80, R2 ;  /* 0x0000008003037824 */ /* 0x008fe400078e0202 */
[----:B------:R-:W-:Y:S02]  /*0090*/  IMAD.MOV.U32 R2, RZ, RZ, RZ ;  /* 0x000000ffff027224 */ /* 0x000fe400078e00ff */
[----:B------:R-:W-:-:S04]  /*00a0*/  IMAD.HI R0, R3, 0x2e8ba2e9, RZ ;  /* 0x2e8ba2e903007827 */ /* 0x000fc800078e02ff */
[----:B------:R-:W-:Y:S01]  /*00b0*/  IMAD.HI R2, R3, -0x5a814afd, R2 ;  /* 0xa57eb50303027827 */ /* 0x000fe200078e0202 */
[----:B------:R-:W-:-:S04]  /*00c0*/  SHF.R.U32.HI R7, RZ, 0x1f, R0 ;  /* 0x0000001fff077819 */ /* 0x000fc80000011600 */
[----:B------:R-:W-:Y:S02]  /*00d0*/  SHF.R.U32.HI R5, RZ, 0x1f, R2 ;  /* 0x0000001fff057819 */ /* 0x000fe40000011602 */
[----:B------:R-:W-:Y:S02]  /*00e0*/  LEA.HI.SX32 R7, R0, R7, 0x1c ;  /* 0x0000000700077211 */ /* 0x000fe400078fe2ff */
[----:B------:R-:W-:-:S03]  /*00f0*/  LEA.HI.SX32 R2, R2, R5, 0x17 ;  /* 0x0000000502027211 */ /* 0x000fc600078fbaff */
[----:B------:R-:W-:-:S04]  /*0100*/  IMAD.HI R4, R7, 0x38e38e39, RZ ;  /* 0x38e38e3907047827 */ /* 0x000fc800078e02ff */
[----:B------:R-:W-:Y:S01]  /*0110*/  IMAD.HI R0, R2, 0x38e38e39, RZ ;  /* 0x38e38e3902007827 */ /* 0x000fe200078e02ff */
[----:B------:R-:W-:-:S04]  /*0120*/  SHF.R.S32.HI R9, RZ, 0x1, R4 ;  /* 0x00000001ff097819 */ /* 0x000fc80000011404 */
[----:B------:R-:W-:Y:S02]  /*0130*/  SHF.R.S32.HI R5, RZ, 0x1, R0 ;  /* 0x00000001ff057819 */ /* 0x000fe40000011400 */
[----:B------:R-:W-:Y:S02]  /*0140*/  LEA.HI R4, R4, R9, RZ, 0x1 ;  /* 0x0000000904047211 */ /* 0x000fe400078f08ff */
[----:B------:R-:W-:Y:S01]  /*0150*/  LEA.HI R5, R0, R5, RZ, 0x1 ;  /* 0x0000000500057211 */ /* 0x000fe200078f08ff */
[----:B------:R-:W-:Y:S02]  /*0160*/  IMAD.MOV.U32 R0, RZ, RZ, RZ ;  /* 0x000000ffff007224 */ /* 0x000fe400078e00ff */
[----:B------:R-:W-:Y:S02]  /*0170*/  IMAD R9, R4, -0x9, R7 ;  /* 0xfffffff704097824 */ /* 0x000fe400078e0207 */
[----:B------:R-:W-:-:S05]  /*0180*/  IMAD R8, R5, -0x9, R2 ;  /* 0xfffffff705087824 */ /* 0x000fca00078e0202 */
[----:B------:R-:W-:-:S04]  /*0190*/  VIMNMX R9, R8, R9, PT ;  /* 0x0000000908097248 */ /* 0x000fc80003fe0100 */
[----:B------:R-:W-:Y:S01]  /*01a0*/  ISETP.GT.AND P0, PT, R9, RZ, PT ;  /* 0x000000ff0900720c */ /* 0x000fe20003f04270 */
[----:B------:R-:W-:-:S03]  /*01b0*/  IMAD R9, R7, -0x58, R3 ;  /* 0xffffffa807097824 */ /* 0x000fc600078e0203 */
[----:B------:R-:W-:Y:S01]  /*01c0*/  ISETP.LT.AND P1, PT, R3, 0x6f60, P0 ;  /* 0x00006f600300780c */ /* 0x000fe20000721270 */
[----:B--2---:R-:W-:-:S12]  /*01d0*/  IMAD.WIDE R12, R9, 0x4, R12 ;  /* 0x00000004090c7825 */ /* 0x004fd800078e020c */
[----:B------:R1:W2:Y:S01]  /*01e0*/  @P1 LDG.E.EL R0, desc[UR4][R12.64] ;  /* 0x000000040c001981 */ /* 0x0002a2000c2e1900 */
[----:B------:R-:W-:Y:S02]  /*01f0*/  IMAD.MOV.U32 R4, RZ, RZ, RZ ;  /* 0x000000ffff047224 */ /* 0x000fe400078e00ff */
[--C-:B------:R-:W-:Y:S02]  /*0200*/  IMAD.MOV.U32 R5, RZ, RZ, R3.reuse ;  /* 0x000000ffff057224 */ /* 0x100fe400078e0003 */
[----:B------:R-:W-:Y:S02]  /*0210*/  IMAD R2, R2, -0x318, R3 ;  /* 0xfffffce802027824 */ /* 0x000fe400078e0203 */
[----:B------:R-:W-:Y:S02]  /*0220*/  IMAD.HI R6, R3, -0x6ce4b46f, R4 ;  /* 0x931b4b9103067827 */ /* 0x000fe400078e0204 */
[----:B------:R-:W3:Y:S02]  /*0230*/  LDC.64 R4, c[0x0][0x218] ;  /* 0x00008600ff047b82 */ /* 0x000ee40000000a00 */
[----:B------:R-:W-:Y:S01]  /*0240*/  IMAD R15, R8, 0x2c0, RZ ;  /* 0x000002c0080f7824 */ /* 0x000fe200078e02ff */
[----:B------:R-:W-:-:S04]  /*0250*/  SHF.R.U32.HI R7, RZ, 0x1f, R6 ;  /* 0x0000001fff077819 */ /* 0x000fc80000011606 */
[----:B------:R-:W-:Y:S02]  /*0260*/  LEA.HI.SX32 R14, R6, R7, 0x14 ;  /* 0x00000007060e7211 */ /* 0x000fe400078fa2ff */
[----:B------:R-:W5:Y:S03]  /*0270*/  LDC.64 R6, c[0x0][0x230] ;  /* 0x00008c00ff067b82 */ /* 0x000f660000000a00 */
[----:B------:R-:W-:-:S05]  /*0280*/  IMAD R14, R14, 0x1600, RZ ;  /* 0x000016000e0e7824 */ /* 0x000fca00078e02ff */
[--C-:B------:R-:W-:Y:S02]  /*0290*/  SHF.R.S32.HI R8, RZ, 0x1f, R14.reuse ;  /* 0x0000001fff087819 */ /* 0x100fe4000001140e */
[----:B------:R-:W-:Y:S02]  /*02a0*/  IADD3 R14, P2, P3, R15, R2, R14 ;  /* 0x000000020f0e7210 */ /* 0x000fe40007b5e00e */
[----:B------:R-:W-:Y:S02]  /*02b0*/  SHF.R.S32.HI R2, RZ, 0x1f, R2 ;  /* 0x0000001fff027819 */ /* 0x000fe40000011402 */
[----:B------:R-:W-:Y:S01]  /*02c0*/  SHF.R.S32.HI R15, RZ, 0x1f, R15 ;  /* 0x0000001fff0f7819 */ /* 0x000fe2000001140f */
[----:B---3--:R-:W-:-:S03]  /*02d0*/  IMAD.WIDE R4, R9, 0x4, R4 ;  /* 0x0000000409047825 */ /* 0x008fc600078e0204 */
[----:B------:R-:W-:Y:S01]  /*02e0*/  IADD3.X R15, R15, R2, R8, P2, P3 ;  /* 0x000000020f0f7210 */ /* 0x000fe200017e6408 */
[----:B------:R-:W-:Y:S01]  /*02f0*/  IMAD.MOV.U32 R2, RZ, RZ, RZ ;  /* 0x000000ffff027224 */ /* 0x000fe200078e00ff */
[----:B-1----:R-:W-:Y:S01]  /*0300*/  LEA R12, P2, R14, UR6, 0x2 ;  /* 0x000000060e0c7c11 */ /* 0x002fe2000f8410ff */
[----:B------:R-:W-:-:S03]  /*0310*/  IMAD.MOV.U32 R8, RZ, RZ, RZ ;  /* 0x000000ffff087224 */ /* 0x000fc600078e00ff */
[----:B------:R-:W-:Y:S01]  /*0320*/  LEA.HI.X R13, R14, UR7, R15, 0x2, P2 ;  /* 0x000000070e0d7c11 */ /* 0x000fe200090f140f */
[----:B------:R1:W3:Y:S01]  /*0330*/  @P1 LDG.E.EL R2, desc[UR4][R4.64] ;  /* 0x0000000404021981 */ /* 0x0002e2000c2e1900 */
[----:B------:R-:W-:-:S03]  /*0340*/  CS2R R14, SRZ ;  /* 0x00000000000e7805 */ /* 0x000fc6000001ff00 */
[----:B------:R-:W3:Y:S01]  /*0350*/  @P1 LDG.E R8, desc[UR4][R12.64+-0xc60] ;  /* 0xfff3a0040c081981 */ /* 0x000ee2000c1e1900 */
[----:B----4-:R-:W-:-:S04]  /*0360*/  IMAD.WIDE R10, R9, 0x4, R10 ;  /* 0x00000004090a7825 */ /* 0x010fc800078e020a */
[----:B-----5:R-:W-:Y:S01]  /*0370*/  IMAD.WIDE R6, R9, 0x4, R6 ;  /* 0x0000000409067825 */ /* 0x020fe200078e0206 */
[----:B------:R4:W5:Y:S04]  /*0380*/  @P1 LDG.E.EL R14, desc[UR4][R10.64] ;  /* 0x000000040a0e1981 */ /* 0x000968000c2e1900 */
[----:B------:R-:W5:Y:S01]  /*0390*/  @P1 LDG.E.EL R15, desc[UR4][R6.64] ;  /* 0x00000004060f1981 */ /* 0x000f62000c2e1900 */
[----:B-1----:R-:W-:Y:S01]  /*03a0*/  IMAD.MOV.U32 R4, RZ, RZ, 0x3e800000 ;  /* 0x3e800000ff047424 */ /* 0x002fe200078e00ff */
[----:B--2---:R-:W-:-:S05]  /*03b0*/  SEL R0, R0, RZ, P1 ;  /* 0x000000ff00007207 */ /* 0x004fca0000800000 */
[----:B------:R-:W-:-:S04]  /*03c0*/  FADD R0, R0, 0.0010000000474974513054 ;  /* 0x3a83126f00007421 */ /* 0x000fc80000000000 */
[----:B------:R-:W1:Y:S02]  /*03d0*/  MUFU.SQRT R9, R0 ;  /* 0x0000000000097308 */ /* 0x000e640000002000 */
[C---:B-1----:R-:W-:Y:S02]  /*03e0*/  FSETP.GT.AND P2, PT, R9.reuse, 8.50705917302346158658e+37, PT ;  /* 0x7e8000000900780b */ /* 0x042fe40003f44000 */
[C---:B------:R-:W-:Y:S02]  /*03f0*/  FSETP.GEU.AND P3, PT, R9.reuse, 1.175494350822287508e-38, PT ;  /* 0x008000000900780b */ /* 0x040fe40003f6e000 */
[----:B----4-:R-:W-:Y:S02]  /*0400*/  FSEL R10, R4, 1, P2 ;  /* 0x3f800000040a7808 */ /* 0x010fe40001000000 */
[----:B------:R-:W1:Y:S07]  /*0410*/  LDC.64 R4, c[0x0][0x238] ;  /* 0x00008e00ff047b82 */ /* 0x000e6e0000000a00 */
[----:B------:R-:W-:Y:S01]  /*0420*/  @P2 FMUL R9, R9, 0.25 ;  /* 0x3e80000009092820 */ /* 0x000fe20000400000 */
[----:B------:R-:W-:Y:S01]  /*0430*/  ISETP.GE.AND P2, PT, R3, 0x6f60, PT ;  /* 0x00006f600300780c */ /* 0x000fe20003f46270 */
[----:B------:R-:W-:-:S02]  /*0440*/  @!P3 FMUL R10, R10, 16777216 ;  /* 0x4b8000000a0ab820 */ /* 0x000fc40000400000 */
[----:B------:R-:W-:Y:S01]  /*0450*/  @!P3 FMUL R9, R9, 16777216 ;  /* 0x4b8000000909b820 */ /* 0x000fe20000400000 */
[----:B---3--:R-:W-:-:S05]  /*0460*/  SEL R11, R2, RZ, P1 ;  /* 0x000000ff020b7207 */ /* 0x008fca0000800000 */
[----:B------:R-:W2:Y:S01]  /*0470*/  MUFU.RCP R9, R9 ;  /* 0x0000000900097308 */ /* 0x000ea20000001000 */
[----:B------:R-:W-:-:S05]  /*0480*/  SEL R8, R8, RZ, P1 ;  /* 0x000000ff08087207 */ /* 0x000fca0000800000 */
[----:B------:R-:W-:Y:S01]  /*0490*/  FADD R0, R8, -R11 ;  /* 0x8000000b08007221 */ /* 0x000fe20000000000 */
[----:B-----5:R-:W-:Y:S01]  /*04a0*/  SEL R14, R14, RZ, P1 ;  /* 0x000000ff0e0e7207 */ /* 0x020fe20000800000 */
[----:B-1----:R-:W-:Y:S01]  /*04b0*/  IMAD.WIDE R4, R3, 0x4, R4 ;  /* 0x0000000403047825 */ /* 0x002fe200078e0204 */
[----:B------:R-:W-:-:S03]  /*04c0*/  SEL R15, R15, RZ, P1 ;  /* 0x000000ff0f0f7207 */ /* 0x000fc60000800000 */
[----:B--2---:R-:W-:-:S04]  /*04d0*/  FMUL R7, R9, R10 ;  /* 0x0000000a09077220 */ /* 0x004fc80000400000 */
[----:B------:R-:W-:-:S04]  /*04e0*/  FMUL R0, R0, R7 ;  /* 0x0000000700007220 */ /* 0x000fc80000400000 */
[----:B------:R-:W-:-:S05]  /*04f0*/  FFMA R15, R0, R14, R15 ;  /* 0x0000000e000f7223 */ /* 0x000fca000000000f */
[----:B------:R-:W-:-:S04]  /*0500*/  FSETP.GEU.AND P1, PT, R15, RZ, PT ;  /* 0x000000ff0f00720b */ /* 0x000fc80003f2e000 */
[----:B------:R-:W-:-:S04]  /*0510*/  FSEL R15, R15, RZ, P1 ;  /* 0x000000ff0f0f7208 */ /* 0x000fc80000800000 */
[----:B------:R-:W-:Y:S01]  /*0520*/  SEL R15, R15, RZ, P0 ;  /* 0x000000ff0f0f7207 */ /* 0x000fe20000000000 */
[----:B------:R-:W-:Y:S06]  /*0530*/  @P2 EXIT ;  /* 0x000000000000294d */ /* 0x000fec0003800000 */
[----:B------:R-:W-:Y:S01]  /*0540*/  STG.E desc[UR4][R4.64], R15 ;  /* 0x0000000f04007986 */ /* 0x000fe2000c101904 */
[----:B------:R-:W-:Y:S05]  /*0550*/  EXIT ;  /* 0x000000000000794d */ /* 0x000fea0003800000 */
.L_x_0:
[----:B------:R-:W-:-:S00]  /*0560*/  BRA `(.L_x_0) ;  /* 0xfffffffc00fc7947 */ /* 0x000fc0000383ffff */
[----:B------:R-:W-:-:S00]  /*0570*/  NOP ;  /* 0x0000000000007918 */ /* 0x000fc00000000000 */
        /* <DEDUP_REMOVED lines=8> */
.L_x_1:


//--------------------- .nv.global.init           --------------------------
	.section	.nv.global.init,"aw",@progbits
.nv.global.init:
	.type		_$_str,@object
	.size		_$_str,(_$_str_$_2 - _$_str)
_$_str:
        /*0000*/ 	.byte	0x5f, 0x5f, 0x43, 0x55, 0x44, 0x41, 0x5f, 0x46, 0x54, 0x5a, 0x00
	.type		_$_str_$_2,@object
	.size		_$_str_$_2,(.L_1 - _$_str_$_2)
_$_str_$_2:
        /*000b*/ 	.byte	0x5f, 0x5f, 0x43, 0x55, 0x44, 0x41, 0x5f, 0x50, 0x52, 0x45, 0x43, 0x5f, 0x53, 0x51, 0x52, 0x54
        /*001b*/ 	.byte	0x00
.L_1:


//--------------------- .nv.constant0.triton_poi_fused__native_batch_norm_legit_no_training_constant_pad_nd_relu_34 --------------------------
	.section	.nv.constant0.triton_poi_fused__native_batch_norm_legit_no_training_constant_pad_nd_relu_34,"a",@progbits
	.sectionflags	@""
	.align	4
.nv.constant0.triton_poi_fused__native_batch_norm_legit_no_training_constant_pad_nd_relu_34:
	.zero		580
